//
// Generated by NVIDIA NVVM Compiler
//
// Compiler Build ID: CL-36424714
// Cuda compilation tools, release 13.0, V13.0.88
// Based on NVVM 20.0.0
//

.version 9.0
.target sm_100
.address_size 64

	// .globl	_Z15multiply_kernelPfS_S_iiii
.extern .func  (.param .b32 func_retval0) vprintf
(
	.param .b64 vprintf_param_0,
	.param .b64 vprintf_param_1
)
;
.global .align 1 .b8 $str[25] = {69, 108, 101, 109, 101, 110, 116, 32, 97, 116, 32, 91, 37, 100, 44, 32, 37, 100, 93, 58, 32, 37, 102, 10};

.visible .entry _Z15multiply_kernelPfS_S_iiii(
	.param .u64 .ptr .align 1 _Z15multiply_kernelPfS_S_iiii_param_0,
	.param .u64 .ptr .align 1 _Z15multiply_kernelPfS_S_iiii_param_1,
	.param .u64 .ptr .align 1 _Z15multiply_kernelPfS_S_iiii_param_2,
	.param .u32 _Z15multiply_kernelPfS_S_iiii_param_3,
	.param .u32 _Z15multiply_kernelPfS_S_iiii_param_4,
	.param .u32 _Z15multiply_kernelPfS_S_iiii_param_5,
	.param .u32 _Z15multiply_kernelPfS_S_iiii_param_6
)
{
	.reg .pred 	%p<13>;
	.reg .b32 	%r<46>;
	.reg .b32 	%f<68>;
	.reg .b64 	%rd<40>;

	ld.param.u64 	%rd5, [_Z15multiply_kernelPfS_S_iiii_param_0];
	ld.param.u64 	%rd6, [_Z15multiply_kernelPfS_S_iiii_param_1];
	ld.param.u64 	%rd4, [_Z15multiply_kernelPfS_S_iiii_param_2];
	ld.param.u32 	%r22, [_Z15multiply_kernelPfS_S_iiii_param_3];
	ld.param.u32 	%r23, [_Z15multiply_kernelPfS_S_iiii_param_4];
	ld.param.u32 	%r20, [_Z15multiply_kernelPfS_S_iiii_param_5];
	ld.param.u32 	%r21, [_Z15multiply_kernelPfS_S_iiii_param_6];
	cvta.to.global.u64 	%rd1, %rd6;
	cvta.to.global.u64 	%rd2, %rd5;
	mov.u32 	%r24, %ctaid.y;
	mov.u32 	%r25, %ntid.y;
	mov.u32 	%r26, %tid.y;
	mad.lo.s32 	%r27, %r24, %r25, %r26;
	mov.u32 	%r28, %ctaid.x;
	mov.u32 	%r29, %ntid.x;
	mov.u32 	%r30, %tid.x;
	mad.lo.s32 	%r1, %r28, %r29, %r30;
	add.s32 	%r2, %r27, %r22;
	setp.ge.s32 	%p1, %r2, %r23;
	setp.ge.s32 	%p2, %r1, %r20;
	or.pred  	%p3, %p1, %p2;
	@%p3 bra 	$L__BB0_14;
	setp.lt.s32 	%p4, %r21, 1;
	mov.f32 	%f67, 0f00000000;
	@%p4 bra 	$L__BB0_13;
	mul.lo.s32 	%r3, %r21, %r2;
	and.b32  	%r4, %r21, 7;
	setp.lt.u32 	%p5, %r21, 8;
	mov.f32 	%f67, 0f00000000;
	mov.b32 	%r44, 0;
	@%p5 bra 	$L__BB0_5;
	and.b32  	%r44, %r21, 2147483640;
	neg.s32 	%r42, %r44;
	shl.b32 	%r7, %r20, 3;
	add.s64 	%rd3, %rd2, 16;
	mov.f32 	%f67, 0f00000000;
	mul.wide.s32 	%rd11, %r20, 4;
	mov.u32 	%r40, %r3;
	mov.u32 	%r41, %r1;
$L__BB0_4:
	.pragma "nounroll";
	mul.wide.s32 	%rd7, %r40, 4;
	add.s64 	%rd8, %rd3, %rd7;
	ld.global.f32 	%f17, [%rd8+-16];
	mul.wide.s32 	%rd9, %r41, 4;
	add.s64 	%rd10, %rd1, %rd9;
	ld.global.f32 	%f18, [%rd10];
	fma.rn.f32 	%f19, %f17, %f18, %f67;
	ld.global.f32 	%f20, [%rd8+-12];
	add.s64 	%rd12, %rd10, %rd11;
	ld.global.f32 	%f21, [%rd12];
	fma.rn.f32 	%f22, %f20, %f21, %f19;
	ld.global.f32 	%f23, [%rd8+-8];
	add.s64 	%rd13, %rd12, %rd11;
	ld.global.f32 	%f24, [%rd13];
	fma.rn.f32 	%f25, %f23, %f24, %f22;
	ld.global.f32 	%f26, [%rd8+-4];
	add.s64 	%rd14, %rd13, %rd11;
	ld.global.f32 	%f27, [%rd14];
	fma.rn.f32 	%f28, %f26, %f27, %f25;
	ld.global.f32 	%f29, [%rd8];
	add.s64 	%rd15, %rd14, %rd11;
	ld.global.f32 	%f30, [%rd15];
	fma.rn.f32 	%f31, %f29, %f30, %f28;
	ld.global.f32 	%f32, [%rd8+4];
	add.s64 	%rd16, %rd15, %rd11;
	ld.global.f32 	%f33, [%rd16];
	fma.rn.f32 	%f34, %f32, %f33, %f31;
	ld.global.f32 	%f35, [%rd8+8];
	add.s64 	%rd17, %rd16, %rd11;
	ld.global.f32 	%f36, [%rd17];
	fma.rn.f32 	%f37, %f35, %f36, %f34;
	ld.global.f32 	%f38, [%rd8+12];
	add.s64 	%rd18, %rd17, %rd11;
	ld.global.f32 	%f39, [%rd18];
	fma.rn.f32 	%f67, %f38, %f39, %f37;
	add.s32 	%r42, %r42, 8;
	add.s32 	%r41, %r41, %r7;
	add.s32 	%r40, %r40, 8;
	setp.ne.s32 	%p6, %r42, 0;
	@%p6 bra 	$L__BB0_4;
$L__BB0_5:
	setp.eq.s32 	%p7, %r4, 0;
	@%p7 bra 	$L__BB0_13;
	and.b32  	%r15, %r21, 3;
	setp.lt.u32 	%p8, %r4, 4;
	@%p8 bra 	$L__BB0_8;
	add.s32 	%r32, %r44, %r3;
	mul.wide.s32 	%rd19, %r32, 4;
	add.s64 	%rd20, %rd2, %rd19;
	ld.global.f32 	%f41, [%rd20];
	mad.lo.s32 	%r33, %r44, %r20, %r1;
	mul.wide.s32 	%rd21, %r33, 4;
	add.s64 	%rd22, %rd1, %rd21;
	ld.global.f32 	%f42, [%rd22];
	fma.rn.f32 	%f43, %f41, %f42, %f67;
	ld.global.f32 	%f44, [%rd20+4];
	mul.wide.s32 	%rd23, %r20, 4;
	add.s64 	%rd24, %rd22, %rd23;
	ld.global.f32 	%f45, [%rd24];
	fma.rn.f32 	%f46, %f44, %f45, %f43;
	ld.global.f32 	%f47, [%rd20+8];
	add.s64 	%rd25, %rd24, %rd23;
	ld.global.f32 	%f48, [%rd25];
	fma.rn.f32 	%f49, %f47, %f48, %f46;
	ld.global.f32 	%f50, [%rd20+12];
	add.s64 	%rd26, %rd25, %rd23;
	ld.global.f32 	%f51, [%rd26];
	fma.rn.f32 	%f67, %f50, %f51, %f49;
	add.s32 	%r44, %r44, 4;
$L__BB0_8:
	setp.eq.s32 	%p9, %r15, 0;
	@%p9 bra 	$L__BB0_13;
	setp.eq.s32 	%p10, %r15, 1;
	@%p10 bra 	$L__BB0_11;
	add.s32 	%r34, %r44, %r3;
	mul.wide.s32 	%rd27, %r34, 4;
	add.s64 	%rd28, %rd2, %rd27;
	ld.global.f32 	%f53, [%rd28];
	mad.lo.s32 	%r35, %r44, %r20, %r1;
	mul.wide.s32 	%rd29, %r35, 4;
	add.s64 	%rd30, %rd1, %rd29;
	ld.global.f32 	%f54, [%rd30];
	fma.rn.f32 	%f55, %f53, %f54, %f67;
	ld.global.f32 	%f56, [%rd28+4];
	mul.wide.s32 	%rd31, %r20, 4;
	add.s64 	%rd32, %rd30, %rd31;
	ld.global.f32 	%f57, [%rd32];
	fma.rn.f32 	%f67, %f56, %f57, %f55;
	add.s32 	%r44, %r44, 2;
$L__BB0_11:
	and.b32  	%r36, %r21, 1;
	setp.eq.b32 	%p11, %r36, 1;
	not.pred 	%p12, %p11;
	@%p12 bra 	$L__BB0_13;
	add.s32 	%r37, %r44, %r3;
	mul.wide.s32 	%rd33, %r37, 4;
	add.s64 	%rd34, %rd2, %rd33;
	ld.global.f32 	%f58, [%rd34];
	mad.lo.s32 	%r38, %r44, %r20, %r1;
	mul.wide.s32 	%rd35, %r38, 4;
	add.s64 	%rd36, %rd1, %rd35;
	ld.global.f32 	%f59, [%rd36];
	fma.rn.f32 	%f67, %f58, %f59, %f67;
$L__BB0_13:
	mad.lo.s32 	%r39, %r20, %r2, %r1;
	cvta.to.global.u64 	%rd37, %rd4;
	mul.wide.s32 	%rd38, %r39, 4;
	add.s64 	%rd39, %rd37, %rd38;
	st.global.f32 	[%rd39], %f67;
$L__BB0_14:
	ret;

}
	// .globl	_Z17printMatrixKernelPfii
.visible .entry _Z17printMatrixKernelPfii(
	.param .u64 .ptr .align 1 _Z17printMatrixKernelPfii_param_0,
	.param .u32 _Z17printMatrixKernelPfii_param_1,
	.param .u32 _Z17printMatrixKernelPfii_param_2
)
{
	.local .align 16 .b8 	__local_depot1[16];
	.reg .b64 	%SP;
	.reg .b64 	%SPL;
	.reg .pred 	%p<4>;
	.reg .b32 	%r<16>;
	.reg .b32 	%f<2>;
	.reg .b64 	%rd<9>;
	.reg .b64 	%fd<2>;

	mov.u64 	%SPL, __local_depot1;
	cvta.local.u64 	%SP, %SPL;
	ld.param.u64 	%rd1, [_Z17printMatrixKernelPfii_param_0];
	ld.param.u32 	%r3, [_Z17printMatrixKernelPfii_param_1];
	ld.param.u32 	%r4, [_Z17printMatrixKernelPfii_param_2];
	mov.u32 	%r6, %tid.x;
	mov.u32 	%r7, %ctaid.x;
	mov.u32 	%r8, %ntid.x;
	mad.lo.s32 	%r1, %r7, %r8, %r6;
	mov.u32 	%r9, %tid.y;
	mov.u32 	%r10, %ctaid.y;
	mov.u32 	%r11, %ntid.y;
	mad.lo.s32 	%r12, %r10, %r11, %r9;
	setp.ge.s32 	%p1, %r1, %r3;
	setp.ge.s32 	%p2, %r12, %r4;
	or.pred  	%p3, %p1, %p2;
	@%p3 bra 	$L__BB1_2;
	add.u64 	%rd2, %SP, 0;
	add.u64 	%rd3, %SPL, 0;
	cvta.to.global.u64 	%rd4, %rd1;
	mad.lo.s32 	%r13, %r3, %r12, %r1;
	mul.wide.s32 	%rd5, %r13, 4;
	add.s64 	%rd6, %rd4, %rd5;
	ld.global.f32 	%f1, [%rd6];
	cvt.f64.f32 	%fd1, %f1;
	st.local.v2.u32 	[%rd3], {%r12, %r1};
	st.local.f64 	[%rd3+8], %fd1;
	mov.u64 	%rd7, $str;
	cvta.global.u64 	%rd8, %rd7;
	{ // callseq 0, 0
	.param .b64 param0;
	st.param.b64 	[param0], %rd8;
	.param .b64 param1;
	st.param.b64 	[param1], %rd2;
	.param .b32 retval0;
	call.uni (retval0), 
	vprintf, 
	(
	param0, 
	param1
	);
	ld.param.b32 	%r14, [retval0];
	} // callseq 0
$L__BB1_2:
	ret;

}


// ===== COMPILED SASS (sm_100) =====

	.target	sm_100

	.elftype	@"ET_EXEC"


//--------------------- .note.nv.tkinfo           --------------------------
	.section	.note.nv.tkinfo,"",@"SHT_NOTE"
	.sectionflags	@"SHF_NOTE_NV_TKINFO"
	.tkinfo
        /*0018*/ 	.word	0x00000002
        /*0030*/ 	.string	""
        /*0030*/ 	.string	"ptxas"
        /*0030*/ 	.string	"Cuda compilation tools, release 13.0, V13.0.88"
        /*0030*/ 	.string	"Build cuda_13.0.r13.0/compiler.36424714_0"
        /*0030*/ 	.string	"-arch sm_100 -m 64 "



//--------------------- .note.nv.cuinfo           --------------------------
	.section	.note.nv.cuinfo,"",@"SHT_NOTE"
	.sectionflags	@"SHF_NOTE_NV_CUINFO"
        /*0018*/ 	.short	0x0002
        /*001a*/ 	.short	0x0064
        /*001c*/ 	.short	0x0082
	.zero		2


//--------------------- .nv.info                  --------------------------
	.section	.nv.info,"",@"SHT_CUDA_INFO"
	.align	4


	//----- nvinfo : EIATTR_REGCOUNT
	.align		4
        /*0000*/ 	.byte	0x04, 0x2f
        /*0002*/ 	.short	(.L_2 - .L_1)
	.align		4
.L_1:
        /*0004*/ 	.word	index@(_Z15multiply_kernelPfS_S_iiii)
        /*0008*/ 	.word	0x00000020


	//----- nvinfo : EIATTR_FRAME_SIZE
	.align		4
.L_2:
        /*000c*/ 	.byte	0x04, 0x11
        /*000e*/ 	.short	(.L_4 - .L_3)
	.align		4
.L_3:
        /*0010*/ 	.word	index@(_Z15multiply_kernelPfS_S_iiii)
        /*0014*/ 	.word	0x00000000


	//----- nvinfo : EIATTR_REGCOUNT
	.align		4
.L_4:
        /*0018*/ 	.byte	0x04, 0x2f
        /*001a*/ 	.short	(.L_6 - .L_5)
	.align		4
.L_5:
        /*001c*/ 	.word	index@(_Z17printMatrixKernelPfii)
        /*0020*/ 	.word	0x00000018


	//----- nvinfo : EIATTR_FRAME_SIZE
	.align		4
.L_6:
        /*0024*/ 	.byte	0x04, 0x11
        /*0026*/ 	.short	(.L_8 - .L_7)
	.align		4
.L_7:
        /*0028*/ 	.word	index@(_Z17printMatrixKernelPfii)
        /*002c*/ 	.word	0x00000010


	//----- nvinfo : EIATTR_MIN_STACK_SIZE
	.align		4
.L_8:
        /*0030*/ 	.byte	0x04, 0x12
        /*0032*/ 	.short	(.L_10 - .L_9)
	.align		4
.L_9:
        /*0034*/ 	.word	index@(_Z17printMatrixKernelPfii)
        /*0038*/ 	.word	0x00000010


	//----- nvinfo : EIATTR_MIN_STACK_SIZE
	.align		4
.L_10:
        /*003c*/ 	.byte	0x04, 0x12
        /*003e*/ 	.short	(.L_12 - .L_11)
	.align		4
.L_11:
        /*0040*/ 	.word	index@(_Z15multiply_kernelPfS_S_iiii)
        /*0044*/ 	.word	0x00000000
.L_12:


//--------------------- .nv.compat                --------------------------
	.section	.nv.compat,"",@"SHT_CUDA_COMPAT_INFO"
	.align	4
        /*0000*/ 	.byte	0x02, 0x09, 0x00, 0x00, 0x02, 0x02, 0x01, 0x00, 0x02, 0x05, 0x05, 0x00, 0x03, 0x07, 0x01, 0x01
        /*0010*/ 	.byte	0x02, 0x03, 0x00, 0x00, 0x02, 0x06, 0x01, 0x00, 0x04, 0x0b, 0x08, 0x00, 0x09, 0x00, 0x00, 0x00
        /*0020*/ 	.byte	0x00, 0x00, 0x00, 0x00


//--------------------- .nv.info._Z17printMatrixKernelPfii --------------------------
	.section	.nv.info._Z17printMatrixKernelPfii,"",@"SHT_CUDA_INFO"
	.sectionflags	@""
	.align	4


	//----- nvinfo : EIATTR_CUDA_API_VERSION
	.align		4
        /*0000*/ 	.byte	0x04, 0x37
        /*0002*/ 	.short	(.L_14 - .L_13)
.L_13:
        /*0004*/ 	.word	0x00000082


	//----- nvinfo : EIATTR_KPARAM_INFO
	.align		4
.L_14:
        /*0008*/ 	.byte	0x04, 0x17
        /*000a*/ 	.short	(.L_16 - .L_15)
.L_15:
        /*000c*/ 	.word	0x00000000
        /*0010*/ 	.short	0x0002
        /*0012*/ 	.short	0x000c
        /*0014*/ 	.byte	0x00, 0xf0, 0x11, 0x00


	//----- nvinfo : EIATTR_KPARAM_INFO
	.align		4
.L_16:
        /*0018*/ 	.byte	0x04, 0x17
        /*001a*/ 	.short	(.L_18 - .L_17)
.L_17:
        /*001c*/ 	.word	0x00000000
        /*0020*/ 	.short	0x0001
        /*0022*/ 	.short	0x0008
        /*0024*/ 	.byte	0x00, 0xf0, 0x11, 0x00


	//----- nvinfo : EIATTR_KPARAM_INFO
	.align		4
.L_18:
        /*0028*/ 	.byte	0x04, 0x17
        /*002a*/ 	.short	(.L_20 - .L_19)
.L_19:
        /*002c*/ 	.word	0x00000000
        /*0030*/ 	.short	0x0000
        /*0032*/ 	.short	0x0000
        /*0034*/ 	.byte	0x00, 0xf5, 0x21, 0x00


	//----- nvinfo : EIATTR_SPARSE_MMA_MASK
	.align		4
.L_20:
        /*0038*/ 	.byte	0x03, 0x50
        /*003a*/ 	.short	0x0000


	//----- nvinfo : EIATTR_MAXREG_COUNT
	.align		4
        /*003c*/ 	.byte	0x03, 0x1b
        /*003e*/ 	.short	0x00ff


	//----- nvinfo : EIATTR_EXTERNS
	.align		4
        /*0040*/ 	.byte	0x04, 0x0f
        /*0042*/ 	.short	(.L_22 - .L_21)


	//   ....[0]....
	.align		4
.L_21:
        /*0044*/ 	.word	index@(vprintf)


	//----- nvinfo : EIATTR_MERCURY_ISA_VERSION
	.align		4
.L_22:
        /*0048*/ 	.byte	0x03, 0x5f
        /*004a*/ 	.short	0x0101


	//----- nvinfo : EIATTR_VRC_CTA_INIT_COUNT
	.align		4
        /*004c*/ 	.byte	0x02, 0x4a
	.zero		1
	.zero		1


	//----- nvinfo : EIATTR_SYSCALL_OFFSETS
	.align		4
        /*0050*/ 	.byte	0x04, 0x46
        /*0052*/ 	.short	(.L_24 - .L_23)


	//   ....[0]....
.L_23:
        /*0054*/ 	.word	0x00000200


	//----- nvinfo : EIATTR_EXIT_INSTR_OFFSETS
	.align		4
.L_24:
        /*0058*/ 	.byte	0x04, 0x1c
        /*005a*/ 	.short	(.L_26 - .L_25)


	//   ....[0]....
.L_25:
        /*005c*/ 	.word	0x00000110


	//   ....[1]....
        /*0060*/ 	.word	0x00000210


	//----- nvinfo : EIATTR_CRS_STACK_SIZE
	.align		4
.L_26:
        /*0064*/ 	.byte	0x04, 0x1e
        /*0066*/ 	.short	(.L_28 - .L_27)
.L_27:
        /*0068*/ 	.word	0x00000000


	//----- nvinfo : EIATTR_CBANK_PARAM_SIZE
	.align		4
.L_28:
        /*006c*/ 	.byte	0x03, 0x19
        /*006e*/ 	.short	0x0010


	//----- nvinfo : EIATTR_PARAM_CBANK
	.align		4
        /*0070*/ 	.byte	0x04, 0x0a
        /*0072*/ 	.short	(.L_30 - .L_29)
	.align		4
.L_29:
        /*0074*/ 	.word	index@(.nv.constant0._Z17printMatrixKernelPfii)
        /*0078*/ 	.short	0x0380
        /*007a*/ 	.short	0x0010


	//----- nvinfo : EIATTR_SW_WAR
	.align		4
.L_30:
        /*007c*/ 	.byte	0x04, 0x36
        /*007e*/ 	.short	(.L_32 - .L_31)
.L_31:
        /*0080*/ 	.word	0x00000008
.L_32:


//--------------------- .nv.info._Z15multiply_kernelPfS_S_iiii --------------------------
	.section	.nv.info._Z15multiply_kernelPfS_S_iiii,"",@"SHT_CUDA_INFO"
	.sectionflags	@""
	.align	4


	//----- nvinfo : EIATTR_CUDA_API_VERSION
	.align		4
        /*0000*/ 	.byte	0x04, 0x37
        /*0002*/ 	.short	(.L_34 - .L_33)
.L_33:
        /*0004*/ 	.word	0x00000082


	//----- nvinfo : EIATTR_KPARAM_INFO
	.align		4
.L_34:
        /*0008*/ 	.byte	0x04, 0x17
        /*000a*/ 	.short	(.L_36 - .L_35)
.L_35:
        /*000c*/ 	.word	0x00000000
        /*0010*/ 	.short	0x0006
        /*0012*/ 	.short	0x0024
        /*0014*/ 	.byte	0x00, 0xf0, 0x11, 0x00


	//----- nvinfo : EIATTR_KPARAM_INFO
	.align		4
.L_36:
        /*0018*/ 	.byte	0x04, 0x17
        /*001a*/ 	.short	(.L_38 - .L_37)
.L_37:
        /*001c*/ 	.word	0x00000000
        /*0020*/ 	.short	0x0005
        /*0022*/ 	.short	0x0020
        /*0024*/ 	.byte	0x00, 0xf0, 0x11, 0x00


	//----- nvinfo : EIATTR_KPARAM_INFO
	.align		4
.L_38:
        /*0028*/ 	.byte	0x04, 0x17
        /*002a*/ 	.short	(.L_40 - .L_39)
.L_39:
        /*002c*/ 	.word	0x00000000
        /*0030*/ 	.short	0x0004
        /*0032*/ 	.short	0x001c
        /*0034*/ 	.byte	0x00, 0xf0, 0x11, 0x00


	//----- nvinfo : EIATTR_KPARAM_INFO
	.align		4
.L_40:
        /*0038*/ 	.byte	0x04, 0x17
        /*003a*/ 	.short	(.L_42 - .L_41)
.L_41:
        /*003c*/ 	.word	0x00000000
        /*0040*/ 	.short	0x0003
        /*0042*/ 	.short	0x0018
        /*0044*/ 	.byte	0x00, 0xf0, 0x11, 0x00


	//----- nvinfo : EIATTR_KPARAM_INFO
	.align		4
.L_42:
        /*0048*/ 	.byte	0x04, 0x17
        /*004a*/ 	.short	(.L_44 - .L_43)
.L_43:
        /*004c*/ 	.word	0x00000000
        /*0050*/ 	.short	0x0002
        /*0052*/ 	.short	0x0010
        /*0054*/ 	.byte	0x00, 0xf5, 0x21, 0x00


	//----- nvinfo : EIATTR_KPARAM_INFO
	.align		4
.L_44:
        /*0058*/ 	.byte	0x04, 0x17
        /*005a*/ 	.short	(.L_46 - .L_45)
.L_45:
        /*005c*/ 	.word	0x00000000
        /*0060*/ 	.short	0x0001
        /*0062*/ 	.short	0x0008
        /*0064*/ 	.byte	0x00, 0xf5, 0x21, 0x00


	//----- nvinfo : EIATTR_KPARAM_INFO
	.align		4
.L_46:
        /*0068*/ 	.byte	0x04, 0x17
        /*006a*/ 	.short	(.L_48 - .L_47)
.L_47:
        /*006c*/ 	.word	0x00000000
        /*0070*/ 	.short	0x0000
        /*0072*/ 	.short	0x0000
        /*0074*/ 	.byte	0x00, 0xf5, 0x21, 0x00


	//----- nvinfo : EIATTR_SPARSE_MMA_MASK
	.align		4
.L_48:
        /*0078*/ 	.byte	0x03, 0x50
        /*007a*/ 	.short	0x0000


	//----- nvinfo : EIATTR_MAXREG_COUNT
	.align		4
        /*007c*/ 	.byte	0x03, 0x1b
        /*007e*/ 	.short	0x00ff


	//----- nvinfo : EIATTR_MERCURY_ISA_VERSION
	.align		4
        /*0080*/ 	.byte	0x03, 0x5f
        /*0082*/ 	.short	0x0101


	//----- nvinfo : EIATTR_VRC_CTA_INIT_COUNT
	.align		4
        /*0084*/ 	.byte	0x02, 0x4a
	.zero		1
	.zero		1


	//----- nvinfo : EIATTR_EXIT_INSTR_OFFSETS
	.align		4
        /*0088*/ 	.byte	0x04, 0x1c
        /*008a*/ 	.short	(.L_50 - .L_49)


	//   ....[0]....
.L_49:
        /*008c*/ 	.word	0x000000e0


	//   ....[1]....
        /*0090*/ 	.word	0x00000860


	//----- nvinfo : EIATTR_CBANK_PARAM_SIZE
	.align		4
.L_50:
        /*0094*/ 	.byte	0x03, 0x19
        /*0096*/ 	.short	0x0028


	//----- nvinfo : EIATTR_PARAM_CBANK
	.align		4
        /*0098*/ 	.byte	0x04, 0x0a
        /*009a*/ 	.short	(.L_52 - .L_51)
	.align		4
.L_51:
        /*009c*/ 	.word	index@(.nv.constant0._Z15multiply_kernelPfS_S_iiii)
        /*00a0*/ 	.short	0x0380
        /*00a2*/ 	.short	0x0028


	//----- nvinfo : EIATTR_SW_WAR
	.align		4
.L_52:
        /*00a4*/ 	.byte	0x04, 0x36
        /*00a6*/ 	.short	(.L_54 - .L_53)
.L_53:
        /*00a8*/ 	.word	0x00000008
.L_54:


//--------------------- .nv.callgraph             --------------------------
	.section	.nv.callgraph,"",@"SHT_CUDA_CALLGRAPH"
	.align	4
	.sectionentsize	8
	.align		4
        /*0000*/ 	.word	0x00000000
	.align		4
        /*0004*/ 	.word	0xffffffff
	.align		4
        /*0008*/ 	.word	index@(_Z17printMatrixKernelPfii)
	.align		4
        /*000c*/ 	.word	index@(vprintf)
	.align		4
        /*0010*/ 	.word	0x00000000
	.align		4
        /*0014*/ 	.word	0xfffffffe
	.align		4
        /*0018*/ 	.word	0x00000000
	.align		4
        /*001c*/ 	.word	0xfffffffd
	.align		4
        /*0020*/ 	.word	0x00000000
	.align		4
        /*0024*/ 	.word	0xfffffffc


//--------------------- .nv.constant4             --------------------------
	.section	.nv.constant4,"a",@progbits
	.align	8
	.align		8
.nv.constant4:
        /*0000*/ 	.dword	vprintf
	.align		8
        /*0008*/ 	.dword	$str


//--------------------- .text._Z17printMatrixKernelPfii --------------------------
	.section	.text._Z17printMatrixKernelPfii,"ax",@progbits
	.align	128
        .global         _Z17printMatrixKernelPfii
        .type           _Z17printMatrixKernelPfii,@function
        .size           _Z17printMatrixKernelPfii,(.L_x_7 - _Z17printMatrixKernelPfii)
        .other          _Z17printMatrixKernelPfii,@"STO_CUDA_ENTRY STV_DEFAULT"
_Z17printMatrixKernelPfii:
.text._Z17printMatrixKernelPfii:
[----:B------:R-:W0:Y:S01]  /*0000*/  LDC R1, c[0x0][0x37c] ;  /* 0x0000df00ff017b82 */ /* 0x000e220000000800 */
[----:B------:R-:W1:Y:S01]  /*0010*/  S2R R2, SR_TID.Y ;  /* 0x0000000000027919 */ /* 0x000e620000002200 */
[----:B------:R-:W2:Y:S06]  /*0020*/  LDCU UR5, c[0x0][0x2fc] ;  /* 0x00005f80ff0577ac */ /* 0x000eac0008000800 */
[----:B------:R-:W3:Y:S01]  /*0030*/  LDC R0, c[0x0][0x360] ;  /* 0x0000d800ff007b82 */ /* 0x000ee20000000800 */
[----:B0-----:R-:W-:Y:S01]  /*0040*/  VIADD R1, R1, 0xfffffff0 ;  /* 0xfffffff001017836 */ /* 0x001fe20000000000 */
[----:B------:R-:W3:Y:S01]  /*0050*/  S2R R3, SR_TID.X ;  /* 0x0000000000037919 */ /* 0x000ee20000002100 */
[----:B------:R-:W0:Y:S01]  /*0060*/  LDCU.64 UR8, c[0x0][0x388] ;  /* 0x00007100ff0877ac */ /* 0x000e220008000a00 */
[----:B------:R-:W4:Y:S04]  /*0070*/  LDCU UR4, c[0x0][0x2f8] ;  /* 0x00005f00ff0477ac */ /* 0x000f280008000800 */
[----:B------:R-:W1:Y:S08]  /*0080*/  S2UR UR7, SR_CTAID.Y ;  /* 0x00000000000779c3 */ /* 0x000e700000002600 */
[----:B------:R-:W1:Y:S08]  /*0090*/  LDC R5, c[0x0][0x364] ;  /* 0x0000d900ff057b82 */ /* 0x000e700000000800 */
[----:B------:R-:W3:Y:S01]  /*00a0*/  S2UR UR6, SR_CTAID.X ;  /* 0x00000000000679c3 */ /* 0x000ee20000002500 */
[----:B----4-:R-:W-:-:S05]  /*00b0*/  IADD3 R6, P1, PT, R1, UR4, RZ ;  /* 0x0000000401067c10 */ /* 0x010fca000ff3e0ff */
[----:B--2---:R-:W-:Y:S02]  /*00c0*/  IMAD.X R7, RZ, RZ, UR5, P1 ;  /* 0x00000005ff077e24 */ /* 0x004fe400088e06ff */
[----:B-1----:R-:W-:-:S05]  /*00d0*/  IMAD R2, R5, UR7, R2 ;  /* 0x0000000705027c24 */ /* 0x002fca000f8e0202 */
[----:B0-----:R-:W-:Y:S01]  /*00e0*/  ISETP.GE.AND P0, PT, R2, UR9, PT ;  /* 0x0000000902007c0c */ /* 0x001fe2000bf06270 */
[----:B---3--:R-:W-:-:S05]  /*00f0*/  IMAD R3, R0, UR6, R3 ;  /* 0x0000000600037c24 */ /* 0x008fca000f8e0203 */
[----:B------:R-:W-:-:S13]  /*0100*/  ISETP.GE.OR P0, PT, R3, UR8, P0 ;  /* 0x0000000803007c0c */ /* 0x000fda0008706670 */
[----:B------:R-:W-:Y:S05]  /*0110*/  @P0 EXIT ;  /* 0x000000000000094d */ /* 0x000fea0003800000 */
[----:B------:R-:W0:Y:S01]  /*0120*/  LDC.64 R8, c[0x0][0x380] ;  /* 0x0000e000ff087b82 */ /* 0x000e220000000a00 */
[----:B------:R-:W1:Y:S01]  /*0130*/  LDCU.64 UR4, c[0x0][0x358] ;  /* 0x00006b00ff0477ac */ /* 0x000e620008000a00 */
[----:B------:R-:W-:-:S04]  /*0140*/  IMAD R5, R2, UR8, R3 ;  /* 0x0000000802057c24 */ /* 0x000fc8000f8e0203 */
[----:B0-----:R-:W-:-:S06]  /*0150*/  IMAD.WIDE R8, R5, 0x4, R8 ;  /* 0x0000000405087825 */ /* 0x001fcc00078e0208 */
[----:B-1----:R-:W2:Y:S01]  /*0160*/  LDG.E R8, desc[UR4][R8.64] ;  /* 0x0000000408087981 */ /* 0x002ea2000c1e1900 */
[----:B------:R-:W-:Y:S01]  /*0170*/  MOV R0, 0x0 ;  /* 0x0000000000007802 */ /* 0x000fe20000000f00 */
[----:B------:R-:W0:Y:S02]  /*0180*/  LDCU.64 UR4, c[0x4][0x8] ;  /* 0x01000100ff0477ac */ /* 0x000e240008000a00 */
[----:B------:R1:W-:Y:S01]  /*0190*/  STL.64 [R1], R2 ;  /* 0x0000000201007387 */ /* 0x0003e20000100a00 */
[----:B------:R1:W3:Y:S01]  /*01a0*/  LDC.64 R12, c[0x4][R0] ;  /* 0x01000000000c7b82 */ /* 0x0002e20000000a00 */
[----:B0-----:R-:W-:Y:S02]  /*01b0*/  MOV R4, UR4 ;  /* 0x0000000400047c02 */ /* 0x001fe40008000f00 */
[----:B------:R-:W-:Y:S01]  /*01c0*/  MOV R5, UR5 ;  /* 0x0000000500057c02 */ /* 0x000fe20008000f00 */
[----:B--2---:R-:W0:Y:S02]  /*01d0*/  F2F.F64.F32 R10, R8 ;  /* 0x00000008000a7310 */ /* 0x004e240000201800 */
[----:B0--3--:R1:W-:Y:S04]  /*01e0*/  STL.64 [R1+0x8], R10 ;  /* 0x0000080a01007387 */ /* 0x0093e80000100a00 */
[----:B------:R-:W-:-:S07]  /*01f0*/  LEPC R20, `(.L_x_0) ;  /* 0x000000001014794e */ /* 0x000fce0000000000 */
[----:B-1----:R-:W-:Y:S05]  /*0200*/  CALL.ABS.NOINC R12 ;  /* 0x000000000c007343 */ /* 0x002fea0003c00000 */
.L_x_0:
[----:B------:R-:W-:Y:S05]  /*0210*/  EXIT ;  /* 0x000000000000794d */ /* 0x000fea0003800000 */
.L_x_1:
[----:B------:R-:W-:-:S00]  /*0220*/  BRA `(.L_x_1) ;  /* 0xfffffffc00fc7947 */ /* 0x000fc0000383ffff */
[----:B------:R-:W-:-:S00]  /*0230*/  NOP ;  /* 0x0000000000007918 */ /* 0x000fc00000000000 */
        /* <DEDUP_REMOVED lines=12> */
.L_x_7:


//--------------------- .text._Z15multiply_kernelPfS_S_iiii --------------------------
	.section	.text._Z15multiply_kernelPfS_S_iiii,"ax",@progbits
	.align	128
        .global         _Z15multiply_kernelPfS_S_iiii
        .type           _Z15multiply_kernelPfS_S_iiii,@function
        .size           _Z15multiply_kernelPfS_S_iiii,(.L_x_8 - _Z15multiply_kernelPfS_S_iiii)
        .other          _Z15multiply_kernelPfS_S_iiii,@"STO_CUDA_ENTRY STV_DEFAULT"
_Z15multiply_kernelPfS_S_iiii:
.text._Z15multiply_kernelPfS_S_iiii:
[----:B------:R-:W-:Y:S01]  /*0000*/  LDC R1, c[0x0][0x37c] ;  /* 0x0000df00ff017b82 */ /* 0x000fe20000000800 */
[----:B------:R-:W0:Y:S07]  /*0010*/  S2R R3, SR_TID.Y ;  /* 0x0000000000037919 */ /* 0x000e2e0000002200 */
[----:B------:R-:W0:Y:S01]  /*0020*/  LDC R14, c[0x0][0x364] ;  /* 0x0000d900ff0e7b82 */ /* 0x000e220000000800 */
[----:B------:R-:W1:Y:S01]  /*0030*/  LDCU.64 UR6, c[0x0][0x398] ;  /* 0x00007300ff0677ac */ /* 0x000e620008000a00 */
[----:B------:R-:W2:Y:S06]  /*0040*/  S2R R5, SR_TID.X ;  /* 0x0000000000057919 */ /* 0x000eac0000002100 */
[----:B------:R-:W0:Y:S08]  /*0050*/  S2UR UR4, SR_CTAID.Y ;  /* 0x00000000000479c3 */ /* 0x000e300000002600 */
[----:B------:R-:W2:Y:S08]  /*0060*/  S2UR UR5, SR_CTAID.X ;  /* 0x00000000000579c3 */ /* 0x000eb00000002500 */
[----:B------:R-:W2:Y:S08]  /*0070*/  LDC R0, c[0x0][0x360] ;  /* 0x0000d800ff007b82 */ /* 0x000eb00000000800 */
[----:B------:R-:W3:Y:S01]  /*0080*/  LDC R15, c[0x0][0x3a0] ;  /* 0x0000e800ff0f7b82 */ /* 0x000ee20000000800 */
[----:B0-----:R-:W-:-:S05]  /*0090*/  IMAD R14, R14, UR4, R3 ;  /* 0x000000040e0e7c24 */ /* 0x001fca000f8e0203 */
[----:B-1----:R-:W-:Y:S01]  /*00a0*/  IADD3 R14, PT, PT, R14, UR6, RZ ;  /* 0x000000060e0e7c10 */ /* 0x002fe2000fffe0ff */
[----:B--2---:R-:W-:-:S05]  /*00b0*/  IMAD R0, R0, UR5, R5 ;  /* 0x0000000500007c24 */ /* 0x004fca000f8e0205 */
[----:B---3--:R-:W-:-:S04]  /*00c0*/  ISETP.GE.AND P0, PT, R0, R15, PT ;  /* 0x0000000f0000720c */ /* 0x008fc80003f06270 */
[----:B------:R-:W-:-:S13]  /*00d0*/  ISETP.GE.OR P0, PT, R14, UR7, P0 ;  /* 0x000000070e007c0c */ /* 0x000fda0008706670 */
[----:B------:R-:W-:Y:S05]  /*00e0*/  @P0 EXIT ;  /* 0x000000000000094d */ /* 0x000fea0003800000 */
[----:B------:R-:W0:Y:S01]  /*00f0*/  LDC R17, c[0x0][0x3a4] ;  /* 0x0000e900ff117b82 */ /* 0x000e220000000800 */
[----:B------:R-:W1:Y:S01]  /*0100*/  LDCU.64 UR6, c[0x0][0x358] ;  /* 0x00006b00ff0677ac */ /* 0x000e620008000a00 */
[----:B------:R-:W-:Y:S01]  /*0110*/  HFMA2 R26, -RZ, RZ, 0, 0 ;  /* 0x00000000ff1a7431 */ /* 0x000fe200000001ff */
[----:B0-----:R-:W-:-:S13]  /*0120*/  ISETP.GE.AND P0, PT, R17, 0x1, PT ;  /* 0x000000011100780c */ /* 0x001fda0003f06270 */
[----:B-1----:R-:W-:Y:S05]  /*0130*/  @!P0 BRA `(.L_x_2) ;  /* 0x0000000400b88947 */ /* 0x002fea0003800000 */
[C---:B------:R-:W-:Y:S01]  /*0140*/  ISETP.GE.U32.AND P1, PT, R17.reuse, 0x8, PT ;  /* 0x000000081100780c */ /* 0x040fe20003f26070 */
[----:B------:R-:W-:Y:S01]  /*0150*/  IMAD R18, R14, R17, RZ ;  /* 0x000000110e127224 */ /* 0x000fe200078e02ff */
[----:B------:R-:W-:Y:S02]  /*0160*/  LOP3.LUT R25, R17, 0x7, RZ, 0xc0, !PT ;  /* 0x0000000711197812 */ /* 0x000fe400078ec0ff */
[----:B------:R-:W-:Y:S02]  /*0170*/  MOV R26, RZ ;  /* 0x000000ff001a7202 */ /* 0x000fe40000000f00 */
[----:B------:R-:W-:Y:S02]  /*0180*/  ISETP.NE.AND P0, PT, R25, RZ, PT ;  /* 0x000000ff1900720c */ /* 0x000fe40003f05270 */
[----:B------:R-:W-:-:S05]  /*0190*/  MOV R19, RZ ;  /* 0x000000ff00137202 */ /* 0x000fca0000000f00 */
[----:B------:R-:W-:Y:S06]  /*01a0*/  @!P1 BRA `(.L_x_3) ;  /* 0x0000000000c49947 */ /* 0x000fec0003800000 */
[----:B------:R-:W0:Y:S01]  /*01b0*/  LDCU.64 UR4, c[0x0][0x380] ;  /* 0x00007000ff0477ac */ /* 0x000e220008000a00 */
[----:B------:R-:W-:Y:S02]  /*01c0*/  LOP3.LUT R19, R17, 0x7ffffff8, RZ, 0xc0, !PT ;  /* 0x7ffffff811137812 */ /* 0x000fe400078ec0ff */
[----:B------:R-:W-:Y:S02]  /*01d0*/  MOV R26, RZ ;  /* 0x000000ff001a7202 */ /* 0x000fe40000000f00 */
[----:B------:R-:W-:Y:S02]  /*01e0*/  MOV R16, R18 ;  /* 0x0000001200107202 */ /* 0x000fe40000000f00 */
[----:B------:R-:W-:Y:S02]  /*01f0*/  MOV R22, R0 ;  /* 0x0000000000167202 */ /* 0x000fe40000000f00 */
[----:B------:R-:W-:Y:S01]  /*0200*/  IADD3 R20, PT, PT, -R19, RZ, RZ ;  /* 0x000000ff13147210 */ /* 0x000fe20007ffe1ff */
[----:B0-----:R-:W-:-:S04]  /*0210*/  UIADD3 UR4, UP0, UPT, UR4, 0x10, URZ ;  /* 0x0000001004047890 */ /* 0x001fc8000ff1e0ff */
[----:B------:R-:W-:-:S12]  /*0220*/  UIADD3.X UR5, UPT, UPT, URZ, UR5, URZ, UP0, !UPT ;  /* 0x00000005ff057290 */ /* 0x000fd800087fe4ff */
.L_x_4:
[----:B------:R-:W0:Y:S01]  /*0230*/  LDC.64 R12, c[0x0][0x388] ;  /* 0x0000e200ff0c7b82 */ /* 0x000e220000000a00 */
[----:B------:R-:W-:Y:S02]  /*0240*/  MOV R2, UR4 ;  /* 0x0000000400027c02 */ /* 0x000fe40008000f00 */
[----:B------:R-:W-:-:S03]  /*0250*/  MOV R3, UR5 ;  /* 0x0000000500037c02 */ /* 0x000fc60008000f00 */
[----:B------:R-:W-:-:S05]  /*0260*/  IMAD.WIDE R2, R16, 0x4, R2 ;  /* 0x0000000410027825 */ /* 0x000fca00078e0202 */
[----:B------:R-:W2:Y:S04]  /*0270*/  LDG.E R21, desc[UR6][R2.64+-0x10] ;  /* 0xfffff00602157981 */ /* 0x000ea8000c1e1900 */
[----:B------:R-:W3:Y:S04]  /*0280*/  LDG.E R23, desc[UR6][R2.64+-0xc] ;  /* 0xfffff40602177981 */ /* 0x000ee8000c1e1900 */
[----:B------:R-:W4:Y:S01]  /*0290*/  LDG.E R29, desc[UR6][R2.64+-0x8] ;  /* 0xfffff806021d7981 */ /* 0x000f22000c1e1900 */
[----:B0-----:R-:W-:-:S05]  /*02a0*/  IMAD.WIDE R12, R22, 0x4, R12 ;  /* 0x00000004160c7825 */ /* 0x001fca00078e020c */
[----:B------:R0:W2:Y:S01]  /*02b0*/  LDG.E R24, desc[UR6][R12.64] ;  /* 0x000000060c187981 */ /* 0x0000a2000c1e1900 */
[----:B------:R-:W-:-:S04]  /*02c0*/  IMAD.WIDE R10, R15, 0x4, R12 ;  /* 0x000000040f0a7825 */ /* 0x000fc800078e020c */
[C---:B------:R-:W-:Y:S02]  /*02d0*/  IMAD.WIDE R4, R15.reuse, 0x4, R10 ;  /* 0x000000040f047825 */ /* 0x040fe400078e020a */
[----:B------:R-:W3:Y:S02]  /*02e0*/  LDG.E R10, desc[UR6][R10.64] ;  /* 0x000000060a0a7981 */ /* 0x000ee4000c1e1900 */
[C---:B------:R-:W-:Y:S02]  /*02f0*/  IMAD.WIDE R6, R15.reuse, 0x4, R4 ;  /* 0x000000040f067825 */ /* 0x040fe400078e0204 */
[----:B------:R1:W4:Y:S02]  /*0300*/  LDG.E R28, desc[UR6][R4.64] ;  /* 0x00000006041c7981 */ /* 0x000324000c1e1900 */
[C---:B------:R-:W-:Y:S02]  /*0310*/  IMAD.WIDE R8, R15.reuse, 0x4, R6 ;  /* 0x000000040f087825 */ /* 0x040fe400078e0206 */
[----:B------:R-:W5:Y:S02]  /*0320*/  LDG.E R6, desc[UR6][R6.64] ;  /* 0x0000000606067981 */ /* 0x000f64000c1e1900 */
[----:B0-----:R-:W-:-:S05]  /*0330*/  IMAD.WIDE R12, R15, 0x4, R8 ;  /* 0x000000040f0c7825 */ /* 0x001fca00078e0208 */
[----:B------:R-:W5:Y:S04]  /*0340*/  LDG.E R11, desc[UR6][R12.64] ;  /* 0x000000060c0b7981 */ /* 0x000f68000c1e1900 */
[----:B------:R-:W5:Y:S04]  /*0350*/  LDG.E R7, desc[UR6][R8.64] ;  /* 0x0000000608077981 */ /* 0x000f68000c1e1900 */
[----:B------:R-:W5:Y:S04]  /*0360*/  LDG.E R9, desc[UR6][R2.64+-0x4] ;  /* 0xfffffc0602097981 */ /* 0x000f68000c1e1900 */
[----:B------:R-:W5:Y:S01]  /*0370*/  LDG.E R8, desc[UR6][R2.64+0x8] ;  /* 0x0000080602087981 */ /* 0x000f62000c1e1900 */
[----:B--2---:R-:W-:Y:S01]  /*0380*/  FFMA R24, R21, R24, R26 ;  /* 0x0000001815187223 */ /* 0x004fe2000000001a */
[----:B------:R-:W-:-:S02]  /*0390*/  IMAD.WIDE R26, R15, 0x4, R12 ;  /* 0x000000040f1a7825 */ /* 0x000fc400078e020c */
[----:B------:R-:W2:Y:S04]  /*03a0*/  LDG.E R21, desc[UR6][R2.64] ;  /* 0x0000000602157981 */ /* 0x000ea8000c1e1900 */
[----:B------:R-:W2:Y:S01]  /*03b0*/  LDG.E R12, desc[UR6][R2.64+0x4] ;  /* 0x00000406020c7981 */ /* 0x000ea2000c1e1900 */
[----:B-1----:R-:W-:-:S03]  /*03c0*/  IMAD.WIDE R4, R15, 0x4, R26 ;  /* 0x000000040f047825 */ /* 0x002fc600078e021a */
[----:B------:R-:W2:Y:S04]  /*03d0*/  LDG.E R13, desc[UR6][R2.64+0xc] ;  /* 0x00000c06020d7981 */ /* 0x000ea8000c1e1900 */
[----:B------:R-:W2:Y:S04]  /*03e0*/  LDG.E R4, desc[UR6][R4.64] ;  /* 0x0000000604047981 */ /* 0x000ea8000c1e1900 */
[----:B------:R-:W2:Y:S01]  /*03f0*/  LDG.E R3, desc[UR6][R26.64] ;  /* 0x000000061a037981 */ /* 0x000ea2000c1e1900 */
[----:B---3--:R-:W-:Y:S01]  /*0400*/  FFMA R10, R23, R10, R24 ;  /* 0x0000000a170a7223 */ /* 0x008fe20000000018 */
[----:B------:R-:W-:-:S03]  /*0410*/  IADD3 R20, PT, PT, R20, 0x8, RZ ;  /* 0x0000000814147810 */ /* 0x000fc60007ffe0ff */
[----:B----4-:R-:W-:Y:S01]  /*0420*/  FFMA R10, R29, R28, R10 ;  /* 0x0000001c1d0a7223 */ /* 0x010fe2000000000a */
[----:B------:R-:W-:Y:S02]  /*0430*/  ISETP.NE.AND P1, PT, R20, RZ, PT ;  /* 0x000000ff1400720c */ /* 0x000fe40003f25270 */
[----:B------:R-:W-:Y:S01]  /*0440*/  LEA R22, R15, R22, 0x3 ;  /* 0x000000160f167211 */ /* 0x000fe200078e18ff */
[----:B-----5:R-:W-:Y:S01]  /*0450*/  FFMA R6, R9, R6, R10 ;  /* 0x0000000609067223 */ /* 0x020fe2000000000a */
[----:B------:R-:W-:-:S03]  /*0460*/  IADD3 R16, PT, PT, R16, 0x8, RZ ;  /* 0x0000000810107810 */ /* 0x000fc60007ffe0ff */
[----:B--2---:R-:W-:-:S04]  /*0470*/  FFMA R7, R21, R7, R6 ;  /* 0x0000000715077223 */ /* 0x004fc80000000006 */
[----:B------:R-:W-:-:S04]  /*0480*/  FFMA R7, R12, R11, R7 ;  /* 0x0000000b0c077223 */ /* 0x000fc80000000007 */
[----:B------:R-:W-:-:S04]  /*0490*/  FFMA R8, R8, R3, R7 ;  /* 0x0000000308087223 */ /* 0x000fc80000000007 */
[----:B------:R-:W-:Y:S01]  /*04a0*/  FFMA R26, R13, R4, R8 ;  /* 0x000000040d1a7223 */ /* 0x000fe20000000008 */
[----:B------:R-:W-:Y:S06]  /*04b0*/  @P1 BRA `(.L_x_4) ;  /* 0xfffffffc005c1947 */ /* 0x000fec000383ffff */
.L_x_3:
[----:B------:R-:W-:Y:S05]  /*04c0*/  @!P0 BRA `(.L_x_2) ;  /* 0x0000000000d48947 */ /* 0x000fea0003800000 */
[----:B------:R-:W-:Y:S02]  /*04d0*/  ISETP.GE.U32.AND P0, PT, R25, 0x4, PT ;  /* 0x000000041900780c */ /* 0x000fe40003f06070 */
[----:B------:R-:W-:-:S04]  /*04e0*/  LOP3.LUT R12, R17, 0x3, RZ, 0xc0, !PT ;  /* 0x00000003110c7812 */ /* 0x000fc800078ec0ff */
[----:B------:R-:W-:-:S07]  /*04f0*/  ISETP.NE.AND P1, PT, R12, RZ, PT ;  /* 0x000000ff0c00720c */ /* 0x000fce0003f25270 */
[----:B------:R-:W-:Y:S06]  /*0500*/  @!P0 BRA `(.L_x_5) ;  /* 0x0000000000588947 */ /* 0x000fec0003800000 */
[----:B------:R-:W0:Y:S01]  /*0510*/  LDC.64 R8, c[0x0][0x388] ;  /* 0x0000e200ff087b82 */ /* 0x000e220000000a00 */
[----:B------:R-:W-:Y:S01]  /*0520*/  IMAD R7, R19, R15, R0 ;  /* 0x0000000f13077224 */ /* 0x000fe200078e0200 */
[----:B------:R-:W-:-:S06]  /*0530*/  IADD3 R5, PT, PT, R18, R19, RZ ;  /* 0x0000001312057210 */ /* 0x000fcc0007ffe0ff */
[----:B------:R-:W1:Y:S01]  /*0540*/  LDC.64 R2, c[0x0][0x380] ;  /* 0x0000e000ff027b82 */ /* 0x000e620000000a00 */
[----:B0-----:R-:W-:-:S04]  /*0550*/  IMAD.WIDE R8, R7, 0x4, R8 ;  /* 0x0000000407087825 */ /* 0x001fc800078e0208 */
[----:B------:R-:W-:Y:S02]  /*0560*/  IMAD.WIDE R10, R15, 0x4, R8 ;  /* 0x000000040f0a7825 */ /* 0x000fe400078e0208 */
[----:B------:R-:W2:Y:S02]  /*0570*/  LDG.E R8, desc[UR6][R8.64] ;  /* 0x0000000608087981 */ /* 0x000ea4000c1e1900 */
[----:B-1----:R-:W-:-:S04]  /*0580*/  IMAD.WIDE R2, R5, 0x4, R2 ;  /* 0x0000000405027825 */ /* 0x002fc800078e0202 */
[C---:B------:R-:W-:Y:S01]  /*0590*/  IMAD.WIDE R4, R15.reuse, 0x4, R10 ;  /* 0x000000040f047825 */ /* 0x040fe200078e020a */
[----:B------:R-:W2:Y:S04]  /*05a0*/  LDG.E R13, desc[UR6][R2.64] ;  /* 0x00000006020d7981 */ /* 0x000ea8000c1e1900 */
[----:B------:R-:W3:Y:S01]  /*05b0*/  LDG.E R10, desc[UR6][R10.64] ;  /* 0x000000060a0a7981 */ /* 0x000ee2000c1e1900 */
[----:B------:R-:W-:-:S03]  /*05c0*/  IMAD.WIDE R6, R15, 0x4, R4 ;  /* 0x000000040f067825 */ /* 0x000fc600078e0204 */
[----:B------:R-:W3:Y:S04]  /*05d0*/  LDG.E R16, desc[UR6][R2.64+0x4] ;  /* 0x0000040602107981 */ /* 0x000ee8000c1e1900 */
[----:B------:R-:W4:Y:S04]  /*05e0*/  LDG.E R21, desc[UR6][R4.64] ;  /* 0x0000000604157981 */ /* 0x000f28000c1e1900 */
[----:B------:R-:W4:Y:S04]  /*05f0*/  LDG.E R20, desc[UR6][R2.64+0x8] ;  /* 0x0000080602147981 */ /* 0x000f28000c1e1900 */
[----:B------:R-:W5:Y:S04]  /*0600*/  LDG.E R22, desc[UR6][R2.64+0xc] ;  /* 0x00000c0602167981 */ /* 0x000f68000c1e1900 */
[----:B------:R-:W5:Y:S01]  /*0610*/  LDG.E R6, desc[UR6][R6.64] ;  /* 0x0000000606067981 */ /* 0x000f62000c1e1900 */
[----:B------:R-:W-:Y:S01]  /*0620*/  IADD3 R19, PT, PT, R19, 0x4, RZ ;  /* 0x0000000413137810 */ /* 0x000fe20007ffe0ff */
[----:B--2---:R-:W-:-:S04]  /*0630*/  FFMA R13, R13, R8, R26 ;  /* 0x000000080d0d7223 */ /* 0x004fc8000000001a */
[----:B---3--:R-:W-:-:S04]  /*0640*/  FFMA R13, R16, R10, R13 ;  /* 0x0000000a100d7223 */ /* 0x008fc8000000000d */
[----:B----4-:R-:W-:-:S04]  /*0650*/  FFMA R13, R20, R21, R13 ;  /* 0x00000015140d7223 */ /* 0x010fc8000000000d */
[----:B-----5:R-:W-:-:S07]  /*0660*/  FFMA R26, R22, R6, R13 ;  /* 0x00000006161a7223 */ /* 0x020fce000000000d */
.L_x_5:
[----:B------:R-:W-:Y:S05]  /*0670*/  @!P1 BRA `(.L_x_2) ;  /* 0x0000000000689947 */ /* 0x000fea0003800000 */
[----:B------:R-:W0:Y:S01]  /*0680*/  LDC.64 R8, c[0x0][0x388] ;  /* 0x0000e200ff087b82 */ /* 0x000e220000000a00 */
[----:B------:R-:W-:Y:S02]  /*0690*/  ISETP.NE.AND P0, PT, R12, 0x1, PT ;  /* 0x000000010c00780c */ /* 0x000fe40003f05270 */
[----:B------:R-:W-:-:S04]  /*06a0*/  LOP3.LUT R17, R17, 0x1, RZ, 0xc0, !PT ;  /* 0x0000000111117812 */ /* 0x000fc800078ec0ff */
[----:B------:R-:W-:Y:S01]  /*06b0*/  ISETP.NE.U32.AND P1, PT, R17, 0x1, PT ;  /* 0x000000011100780c */ /* 0x000fe20003f25070 */
[----:B------:R-:W1:Y:S06]  /*06c0*/  LDC.64 R6, c[0x0][0x380] ;  /* 0x0000e000ff067b82 */ /* 0x000e6c0000000a00 */
[C---:B------:R-:W-:Y:S01]  /*06d0*/  @P0 IMAD R13, R19.reuse, R15, R0 ;  /* 0x0000000f130d0224 */ /* 0x040fe200078e0200 */
[----:B------:R-:W-:Y:S01]  /*06e0*/  @P0 IADD3 R11, PT, PT, R18, R19, RZ ;  /* 0x00000013120b0210 */ /* 0x000fe20007ffe0ff */
[----:B------:R-:W2:Y:S01]  /*06f0*/  LDC.64 R4, c[0x0][0x380] ;  /* 0x0000e000ff047b82 */ /* 0x000ea20000000a00 */
[----:B------:R-:W-:-:S07]  /*0700*/  @P0 IADD3 R19, PT, PT, R19, 0x2, RZ ;  /* 0x0000000213130810 */ /* 0x000fce0007ffe0ff */
[----:B------:R-:W3:Y:S01]  /*0710*/  LDC.64 R2, c[0x0][0x388] ;  /* 0x0000e200ff027b82 */ /* 0x000ee20000000a00 */
[----:B0-----:R-:W-:Y:S01]  /*0720*/  @P0 IMAD.WIDE R8, R13, 0x4, R8 ;  /* 0x000000040d080825 */ /* 0x001fe200078e0208 */
[----:B------:R-:W-:-:S03]  /*0730*/  @!P1 IADD3 R13, PT, PT, R18, R19, RZ ;  /* 0x00000013120d9210 */ /* 0x000fc60007ffe0ff */
[----:B------:R-:W-:Y:S01]  /*0740*/  @!P1 IMAD R19, R19, R15, R0 ;  /* 0x0000000f13139224 */ /* 0x000fe200078e0200 */
[----:B------:R-:W4:Y:S01]  /*0750*/  @P0 LDG.E R12, desc[UR6][R8.64] ;  /* 0x00000006080c0981 */ /* 0x000f22000c1e1900 */
[----:B-1----:R-:W-:-:S04]  /*0760*/  @P0 IMAD.WIDE R6, R11, 0x4, R6 ;  /* 0x000000040b060825 */ /* 0x002fc800078e0206 */
[----:B------:R-:W-:Y:S01]  /*0770*/  @P0 IMAD.WIDE R10, R15, 0x4, R8 ;  /* 0x000000040f0a0825 */ /* 0x000fe200078e0208 */
[----:B------:R-:W4:Y:S03]  /*0780*/  @P0 LDG.E R17, desc[UR6][R6.64] ;  /* 0x0000000606110981 */ /* 0x000f26000c1e1900 */
[----:B--2---:R-:W-:Y:S01]  /*0790*/  @!P1 IMAD.WIDE R4, R13, 0x4, R4 ;  /* 0x000000040d049825 */ /* 0x004fe200078e0204 */
[----:B------:R-:W2:Y:S04]  /*07a0*/  @P0 LDG.E R21, desc[UR6][R6.64+0x4] ;  /* 0x0000040606150981 */ /* 0x000ea8000c1e1900 */
[----:B------:R-:W2:Y:S01]  /*07b0*/  @P0 LDG.E R10, desc[UR6][R10.64] ;  /* 0x000000060a0a0981 */ /* 0x000ea2000c1e1900 */
[----:B---3--:R-:W-:-:S03]  /*07c0*/  @!P1 IMAD.WIDE R2, R19, 0x4, R2 ;  /* 0x0000000413029825 */ /* 0x008fc600078e0202 */
[----:B------:R-:W3:Y:S04]  /*07d0*/  @!P1 LDG.E R5, desc[UR6][R4.64] ;  /* 0x0000000604059981 */ /* 0x000ee8000c1e1900 */
[----:B------:R-:W3:Y:S01]  /*07e0*/  @!P1 LDG.E R2, desc[UR6][R2.64] ;  /* 0x0000000602029981 */ /* 0x000ee2000c1e1900 */
[----:B----4-:R-:W-:-:S04]  /*07f0*/  @P0 FFMA R12, R17, R12, R26 ;  /* 0x0000000c110c0223 */ /* 0x010fc8000000001a */
[----:B--2---:R-:W-:-:S04]  /*0800*/  @P0 FFMA R26, R21, R10, R12 ;  /* 0x0000000a151a0223 */ /* 0x004fc8000000000c */
[----:B---3--:R-:W-:-:S07]  /*0810*/  @!P1 FFMA R26, R5, R2, R26 ;  /* 0x00000002051a9223 */ /* 0x008fce000000001a */
.L_x_2:
[----:B------:R-:W0:Y:S01]  /*0820*/  LDC.64 R2, c[0x0][0x390] ;  /* 0x0000e400ff027b82 */ /* 0x000e220000000a00 */
[----:B------:R-:W-:-:S04]  /*0830*/  IMAD R15, R14, R15, R0 ;  /* 0x0000000f0e0f7224 */ /* 0x000fc800078e0200 */
[----:B0-----:R-:W-:-:S05]  /*0840*/  IMAD.WIDE R2, R15, 0x4, R2 ;  /* 0x000000040f027825 */ /* 0x001fca00078e0202 */
[----:B------:R-:W-:Y:S01]  /*0850*/  STG.E desc[UR6][R2.64], R26 ;  /* 0x0000001a02007986 */ /* 0x000fe2000c101906 */
[----:B------:R-:W-:Y:S05]  /*0860*/  EXIT ;  /* 0x000000000000794d */ /* 0x000fea0003800000 */
.L_x_6:
        /* <DEDUP_REMOVED lines=9> */
.L_x_8:


//--------------------- .nv.global.init           --------------------------
	.section	.nv.global.init,"aw",@progbits
.nv.global.init:
	.type		$str,@object
	.size		$str,(.L_0 - $str)
$str:
        /*0000*/ 	.byte	0x45, 0x6c, 0x65, 0x6d, 0x65, 0x6e, 0x74, 0x20, 0x61, 0x74, 0x20, 0x5b, 0x25, 0x64, 0x2c, 0x20
        /*0010*/ 	.byte	0x25, 0x64, 0x5d, 0x3a, 0x20, 0x25, 0x66, 0x0a, 0x00
.L_0:


//--------------------- .nv.shared.reserved.0     --------------------------
	.section	.nv.shared.reserved.0,"aw",@nobits
	.weak		__nv_reservedSMEM_offset_0_alias
	.size		__nv_reservedSMEM_offset_0_alias, 0, 64
	.other		__nv_reservedSMEM_offset_0_alias,@"STO_CUDA_RESERVED_SHARED STV_DEFAULT"
__nv_reservedSMEM_offset_0_alias:
	.zero		0
	.zero		64


//--------------------- .nv.constant0._Z17printMatrixKernelPfii --------------------------
	.section	.nv.constant0._Z17printMatrixKernelPfii,"a",@progbits
	.sectionflags	@""
	.align	4
.nv.constant0._Z17printMatrixKernelPfii:
	.zero		912


//--------------------- .nv.constant0._Z15multiply_kernelPfS_S_iiii --------------------------
	.section	.nv.constant0._Z15multiply_kernelPfS_S_iiii,"a",@progbits
	.sectionflags	@""
	.align	4
.nv.constant0._Z15multiply_kernelPfS_S_iiii:
	.zero		936


//--------------------- SYMBOLS --------------------------

	.type		.nv.reservedSmem.offset0,@object
	.size		.nv.reservedSmem.offset0,0x4
	.type		vprintf,@function
